	.headerflags	@"EF_CUDA_TEXMODE_UNIFIED EF_CUDA_64BIT_ADDRESS EF_CUDA_ACCELERATORS EF_CUDA_SM90 EF_CUDA_VIRTUAL_SM(EF_CUDA_SM90)"
	.elftype	@"ET_EXEC"


//--------------------- .nv.info                  --------------------------
	.section	.nv.info,"",@"SHT_CUDA_INFO"
	.align	4


	//----- nvinfo : EIATTR_REGCOUNT
	.align		4
        /*0000*/ 	.byte	0x04, 0x2f
        /*0002*/ 	.short	(.L_3 - .L_2)
	.align		4
.L_2:
        /*0004*/ 	.word	index@(triton_poi_fused__native_batch_norm_legit_no_training_add_relu_16)
        /*0008*/ 	.word	0x00000014


	//----- nvinfo : EIATTR_MIN_STACK_SIZE
	.align		4
.L_3:
        /*000c*/ 	.byte	0x04, 0x12
        /*000e*/ 	.short	(.L_5 - .L_4)
	.align		4
.L_4:
        /*0010*/ 	.word	index@(triton_poi_fused__native_batch_norm_legit_no_training_add_relu_16)
        /*0014*/ 	.word	0x00000000


	//----- nvinfo : EIATTR_FRAME_SIZE
	.align		4
.L_5:
        /*0018*/ 	.byte	0x04, 0x11
        /*001a*/ 	.short	(.L_7 - .L_6)
	.align		4
.L_6:
        /*001c*/ 	.word	index@(triton_poi_fused__native_batch_norm_legit_no_training_add_relu_16)
        /*0020*/ 	.word	0x00000000


	//----- nvinfo : EIATTR_MIN_STACK_SIZE
	.align		4
.L_7:
        /*0024*/ 	.byte	0x04, 0x12
        /*0026*/ 	.short	(.L_9 - .L_8)
	.align		4
.L_8:
        /*0028*/ 	.word	index@(triton_poi_fused__native_batch_norm_legit_no_training_add_relu_16)
        /*002c*/ 	.word	0x00000000
.L_9:


//--------------------- .nv.info.triton_poi_fused__native_batch_norm_legit_no_training_add_relu_16 --------------------------
	.section	.nv.info.triton_poi_fused__native_batch_norm_legit_no_training_add_relu_16,"",@"SHT_CUDA_INFO"
	.sectionflags	@""
	.align	4


	//----- nvinfo : EIATTR_CUDA_API_VERSION
	.align		4
        /*0000*/ 	.byte	0x04, 0x37
        /*0002*/ 	.short	(.L_11 - .L_10)
.L_10:
        /*0004*/ 	.word	0x0000007c


	//----- nvinfo : EIATTR_KPARAM_INFO
	.align		4
.L_11:
        /*0008*/ 	.byte	0x04, 0x17
        /*000a*/ 	.short	(.L_13 - .L_12)
.L_12:
        /*000c*/ 	.word	0x00000000
        /*0010*/ 	.short	0x0007
        /*0012*/ 	.short	0x0038
        /*0014*/ 	.byte	0x00, 0xf0, 0x11, 0x00


	//----- nvinfo : EIATTR_KPARAM_INFO
	.align		4
.L_13:
        /*0018*/ 	.byte	0x04, 0x17
        /*001a*/ 	.short	(.L_15 - .L_14)
.L_14:
        /*001c*/ 	.word	0x00000000
        /*0020*/ 	.short	0x0006
        /*0022*/ 	.short	0x0030
        /*0024*/ 	.byte	0x00, 0xf4, 0x21, 0x00


	//----- nvinfo : EIATTR_KPARAM_INFO
	.align		4
.L_15:
        /*0028*/ 	.byte	0x04, 0x17
        /*002a*/ 	.short	(.L_17 - .L_16)
.L_16:
        /*002c*/ 	.word	0x00000000
        /*0030*/ 	.short	0x0005
        /*0032*/ 	.short	0x0028
        /*0034*/ 	.byte	0x00, 0xf4, 0x21, 0x00


	//----- nvinfo : EIATTR_KPARAM_INFO
	.align		4
.L_17:
        /*0038*/ 	.byte	0x04, 0x17
        /*003a*/ 	.short	(.L_19 - .L_18)
.L_18:
        /*003c*/ 	.word	0x00000000
        /*0040*/ 	.short	0x0004
        /*0042*/ 	.short	0x0020
        /*0044*/ 	.byte	0x00, 0xf4, 0x21, 0x00


	//----- nvinfo : EIATTR_KPARAM_INFO
	.align		4
.L_19:
        /*0048*/ 	.byte	0x04, 0x17
        /*004a*/ 	.short	(.L_21 - .L_20)
.L_20:
        /*004c*/ 	.word	0x00000000
        /*0050*/ 	.short	0x0003
        /*0052*/ 	.short	0x0018
        /*0054*/ 	.byte	0x00, 0xf4, 0x21, 0x00


	//----- nvinfo : EIATTR_KPARAM_INFO
	.align		4
.L_21:
        /*0058*/ 	.byte	0x04, 0x17
        /*005a*/ 	.short	(.L_23 - .L_22)
.L_22:
        /*005c*/ 	.word	0x00000000
        /*0060*/ 	.short	0x0002
        /*0062*/ 	.short	0x0010
        /*0064*/ 	.byte	0x00, 0xf4, 0x21, 0x00


	//----- nvinfo : EIATTR_KPARAM_INFO
	.align		4
.L_23:
        /*0068*/ 	.byte	0x04, 0x17
        /*006a*/ 	.short	(.L_25 - .L_24)
.L_24:
        /*006c*/ 	.word	0x00000000
        /*0070*/ 	.short	0x0001
        /*0072*/ 	.short	0x0008
        /*0074*/ 	.byte	0x00, 0xf4, 0x21, 0x00


	//----- nvinfo : EIATTR_KPARAM_INFO
	.align		4
.L_25:
        /*0078*/ 	.byte	0x04, 0x17
        /*007a*/ 	.short	(.L_27 - .L_26)
.L_26:
        /*007c*/ 	.word	0x00000000
        /*0080*/ 	.short	0x0000
        /*0082*/ 	.short	0x0000
        /*0084*/ 	.byte	0x00, 0xf4, 0x21, 0x00


	//----- nvinfo : EIATTR_SPARSE_MMA_MASK
	.align		4
.L_27:
        /*0088*/ 	.byte	0x03, 0x50
        /*008a*/ 	.short	0x0000


	//----- nvinfo : EIATTR_MAXREG_COUNT
	.align		4
        /*008c*/ 	.byte	0x03, 0x1b
        /*008e*/ 	.short	0x00ff


	//----- nvinfo : EIATTR_EXIT_INSTR_OFFSETS
	.align		4
        /*0090*/ 	.byte	0x04, 0x1c
        /*0092*/ 	.short	(.L_29 - .L_28)


	//   ....[0]....
.L_28:
        /*0094*/ 	.word	0x00000420


	//----- nvinfo : EIATTR_REQNTID
	.align		4
.L_29:
        /*0098*/ 	.byte	0x04, 0x10
        /*009a*/ 	.short	(.L_31 - .L_30)
.L_30:
        /*009c*/ 	.word	0x00000100
        /*00a0*/ 	.word	0x00000001
        /*00a4*/ 	.word	0x00000001


	//----- nvinfo : EIATTR_CBANK_PARAM_SIZE
	.align		4
.L_31:
        /*00a8*/ 	.byte	0x03, 0x19
        /*00aa*/ 	.short	0x003c


	//----- nvinfo : EIATTR_PARAM_CBANK
	.align		4
        /*00ac*/ 	.byte	0x04, 0x0a
        /*00ae*/ 	.short	(.L_33 - .L_32)
	.align		4
.L_32:
        /*00b0*/ 	.word	index@(.nv.constant0.triton_poi_fused__native_batch_norm_legit_no_training_add_relu_16)
        /*00b4*/ 	.short	0x0210
        /*00b6*/ 	.short	0x003c


	//----- nvinfo : EIATTR_SW_WAR
	.align		4
.L_33:
        /*00b8*/ 	.byte	0x04, 0x36
        /*00ba*/ 	.short	(.L_35 - .L_34)
.L_34:
        /*00bc*/ 	.word	0x00000008
.L_35:


//--------------------- .nv.callgraph             --------------------------
	.section	.nv.callgraph,"",@"SHT_CUDA_CALLGRAPH"
	.align	4
	.sectionentsize	8
	.align		4
        /*0000*/ 	.word	0x00000000
	.align		4
        /*0004*/ 	.word	0xffffffff
	.align		4
        /*0008*/ 	.word	0x00000000
	.align		4
        /*000c*/ 	.word	0xfffffffe
	.align		4
        /*0010*/ 	.word	0x00000000
	.align		4
        /*0014*/ 	.word	0xfffffffd
	.align		4
        /*0018*/ 	.word	0x00000000
	.align		4
        /*001c*/ 	.word	0xfffffffc


//--------------------- .nv.constant4             --------------------------
	.section	.nv.constant4,"a",@progbits
	.align	8
	.align		8
.nv.constant4:
        /*0000*/ 	.dword	_$_str
	.align		8
        /*0008*/ 	.dword	_$_str_$_2


//--------------------- .text.triton_poi_fused__native_batch_norm_legit_no_training_add_relu_16 --------------------------
	.section	.text.triton_poi_fused__native_batch_norm_legit_no_training_add_relu_16,"ax",@progbits
	.align	128
        .global         triton_poi_fused__native_batch_norm_legit_no_training_add_relu_16
        .type           triton_poi_fused__native_batch_norm_legit_no_training_add_relu_16,@function
        .size           triton_poi_fused__native_batch_norm_legit_no_training_add_relu_16,(.L_x_1 - triton_poi_fused__native_batch_norm_legit_no_training_add_relu_16)
        .other          triton_poi_fused__native_batch_norm_legit_no_training_add_relu_16,@"STO_CUDA_ENTRY STV_DEFAULT"
triton_poi_fused__native_batch_norm_legit_no_training_add_relu_16:
.text.triton_poi_fused__native_batch_norm_legit_no_training_add_relu_16:
[----:B------:R-:W-:Y:S01]  /*0000*/  LDC R1, c[0x0][0x28] ;  /* 0x00000a00ff017b82 */ /* 0x000fe20000000800 */
[----:B------:R-:W1:Y:S07]  /*0010*/  S2R R0, SR_TID.X ;  /* 0x0000000000007919 */ /* 0x000e6e0000002100 */
[----:B------:R-:W2:Y:S01]  /*0020*/  LDC.64 R2, c[0x0][0x220] ;  /* 0x00008800ff027b82 */ /* 0x000ea20000000a00 */
[----:B------:R-:W-:Y:S01]  /*0030*/  ULDC.64 UR4, c[0x0][0x208] ;  /* 0x0000820000047ab9 */ /* 0x000fe20000000a00 */
[----:B------:R-:W3:Y:S06]  /*0040*/  S2R R7, SR_CTAID.X ;  /* 0x0000000000077919 */ /* 0x000eec0000002500 */
[----:B------:R-:W4:Y:S08]  /*0050*/  LDC.64 R8, c[0x0][0x228] ;  /* 0x00008a00ff087b82 */ /* 0x000f300000000a00 */
[----:B------:R-:W5:Y:S08]  /*0060*/  LDC.64 R10, c[0x0][0x230] ;  /* 0x00008c00ff0a7b82 */ /* 0x000f700000000a00 */
[----:B------:R-:W4:Y:S01]  /*0070*/  LDC.64 R12, c[0x0][0x238] ;  /* 0x00008e00ff0c7b82 */ /* 0x000f220000000a00 */
[----:B-1----:R-:W-:-:S02]  /*0080*/  SHF.L.U32 R0, R0, 0x1, RZ ;  /* 0x0000000100007819 */ /* 0x002fc400000006ff */
[----:B---3--:R-:W-:Y:S02]  /*0090*/  SHF.R.S32.HI R5, RZ, 0x16, R7 ;  /* 0x00000016ff057819 */ /* 0x008fe40000011407 */
[----:B------:R-:W-:Y:S02]  /*00a0*/  LOP3.LUT R0, R0, 0x1fe, RZ, 0xc0, !PT ;  /* 0x000001fe00007812 */ /* 0x000fe400078ec0ff */
[----:B------:R-:W-:Y:S02]  /*00b0*/  SGXT R5, R5, 0x1 ;  /* 0x000000010505781a */ /* 0x000fe40000000200 */
[----:B------:R-:W-:Y:S02]  /*00c0*/  LEA R0, R7, R0, 0x9 ;  /* 0x0000000007007211 */ /* 0x000fe400078e48ff */
[----:B------:R-:W1:Y:S02]  /*00d0*/  LDC.64 R6, c[0x0][0x218] ;  /* 0x00008600ff067b82 */ /* 0x000e640000000a00 */
[----:B------:R-:W-:-:S04]  /*00e0*/  LEA.HI R5, R5, R0, RZ, 0x9 ;  /* 0x0000000005057211 */ /* 0x000fc800078f48ff */
[----:B------:R-:W-:-:S04]  /*00f0*/  LOP3.LUT R5, R5, 0xfffffe00, RZ, 0xc0, !PT ;  /* 0xfffffe0005057812 */ /* 0x000fc800078ec0ff */
[----:B------:R-:W-:Y:S02]  /*0100*/  IADD3 R15, R0, -R5, RZ ;  /* 0x80000005000f7210 */ /* 0x000fe40007ffe0ff */
[----:B------:R-:W3:Y:S03]  /*0110*/  LDC.64 R4, c[0x0][0x210] ;  /* 0x00008400ff047b82 */ /* 0x000ee60000000a00 */
[----:B--2---:R-:W-:-:S06]  /*0120*/  IMAD.WIDE R2, R15, 0x4, R2 ;  /* 0x000000040f027825 */ /* 0x004fcc00078e0202 */
[----:B------:R-:W2:Y:S01]  /*0130*/  LDG.E.EL.64 R2, desc[UR4][R2.64] ;  /* 0x0000000402027981 */ /* 0x000ea2000c2e1b00 */
[----:B-1----:R-:W-:-:S04]  /*0140*/  IMAD.WIDE R6, R15, 0x4, R6 ;  /* 0x000000040f067825 */ /* 0x002fc800078e0206 */
[C---:B----4-:R-:W-:Y:S02]  /*0150*/  IMAD.WIDE R8, R15.reuse, 0x4, R8 ;  /* 0x000000040f087825 */ /* 0x050fe400078e0208 */
[----:B------:R-:W4:Y:S02]  /*0160*/  LDG.E.EL.64 R6, desc[UR4][R6.64] ;  /* 0x0000000406067981 */ /* 0x000f24000c2e1b00 */
[----:B-----5:R-:W-:Y:S02]  /*0170*/  IMAD.WIDE R10, R15, 0x4, R10 ;  /* 0x000000040f0a7825 */ /* 0x020fe400078e020a */
[----:B------:R-:W5:Y:S02]  /*0180*/  LDG.E.EL.64 R8, desc[UR4][R8.64] ;  /* 0x0000000408087981 */ /* 0x000f64000c2e1b00 */
[C---:B---3--:R-:W-:Y:S02]  /*0190*/  IMAD.WIDE R4, R0.reuse, 0x4, R4 ;  /* 0x0000000400047825 */ /* 0x048fe400078e0204 */
[----:B------:R-:W5:Y:S04]  /*01a0*/  LDG.E.EL.64 R10, desc[UR4][R10.64] ;  /* 0x000000040a0a7981 */ /* 0x000f68000c2e1b00 */
[----:B------:R-:W4:Y:S01]  /*01b0*/  LDG.E.64 R4, desc[UR4][R4.64] ;  /* 0x0000000404047981 */ /* 0x000f22000c1e1b00 */
[----:B0-----:R-:W-:-:S06]  /*01c0*/  IMAD.WIDE R12, R0, 0x4, R12 ;  /* 0x00000004000c7825 */ /* 0x001fcc00078e020c */
[----:B------:R-:W3:Y:S01]  /*01d0*/  LDG.E.64 R12, desc[UR4][R12.64] ;  /* 0x000000040c0c7981 */ /* 0x000ee2000c1e1b00 */
[----:B------:R-:W-:Y:S01]  /*01e0*/  HFMA2.MMA R16, -RZ, RZ, 1.625, 0 ;  /* 0x3e800000ff107435 */ /* 0x000fe200000001ff */
[----:B--2---:R-:W-:Y:S01]  /*01f0*/  FADD R2, R2, 9.9999997473787516356e-06 ;  /* 0x3727c5ac02027421 */ /* 0x004fe20000000000 */
[----:B------:R-:W-:-:S03]  /*0200*/  FADD R3, R3, 9.9999997473787516356e-06 ;  /* 0x3727c5ac03037421 */ /* 0x000fc60000000000 */
[----:B------:R-:W0:Y:S08]  /*0210*/  MUFU.SQRT R14, R2 ;  /* 0x00000002000e7308 */ /* 0x000e300000002000 */
[----:B------:R1:W2:Y:S01]  /*0220*/  MUFU.SQRT R15, R3 ;  /* 0x00000003000f7308 */ /* 0x0002a20000002000 */
[C---:B0-----:R-:W-:Y:S02]  /*0230*/  FSETP.GT.AND P0, PT, R14.reuse, 8.50705917302346158658e+37, PT ;  /* 0x7e8000000e00780b */ /* 0x041fe40003f04000 */
[----:B------:R-:W-:Y:S01]  /*0240*/  FSETP.GEU.AND P2, PT, R14, 1.175494350822287508e-38, PT ;  /* 0x008000000e00780b */ /* 0x000fe20003f4e000 */
[----:B-1----:R-:W0:Y:S01]  /*0250*/  LDC.64 R2, c[0x0][0x240] ;  /* 0x00009000ff027b82 */ /* 0x002e220000000a00 */
[----:B--2---:R-:W-:-:S02]  /*0260*/  FSETP.GT.AND P1, PT, R15, 8.50705917302346158658e+37, PT ;  /* 0x7e8000000f00780b */ /* 0x004fc40003f24000 */
[----:B------:R-:W-:-:S07]  /*0270*/  FSETP.GEU.AND P3, PT, R15, 1.175494350822287508e-38, PT ;  /* 0x008000000f00780b */ /* 0x000fce0003f6e000 */
[----:B------:R-:W-:-:S04]  /*0280*/  @P0 FMUL R14, R14, 0.25 ;  /* 0x3e8000000e0e0820 */ /* 0x000fc80000400000 */
[----:B------:R-:W-:Y:S01]  /*0290*/  @!P2 FMUL R14, R14, 16777216 ;  /* 0x4b8000000e0ea820 */ /* 0x000fe20000400000 */
[----:B------:R-:W-:-:S04]  /*02a0*/  @P1 FMUL R15, R15, 0.25 ;  /* 0x3e8000000f0f1820 */ /* 0x000fc80000400000 */
[----:B------:R-:W-:Y:S01]  /*02b0*/  @!P3 FMUL R15, R15, 16777216 ;  /* 0x4b8000000f0fb820 */ /* 0x000fe20000400000 */
[----:B------:R-:W1:Y:S01]  /*02c0*/  MUFU.RCP R14, R14 ;  /* 0x0000000e000e7308 */ /* 0x000e620000001000 */
[----:B------:R-:W-:-:S07]  /*02d0*/  FSEL R17, R16, 1, P0 ;  /* 0x3f80000010117808 */ /* 0x000fce0000000000 */
[----:B------:R-:W2:Y:S01]  /*02e0*/  MUFU.RCP R15, R15 ;  /* 0x0000000f000f7308 */ /* 0x000ea20000001000 */
[----:B------:R-:W-:Y:S01]  /*02f0*/  FSEL R16, R16, 1, P1 ;  /* 0x3f80000010107808 */ /* 0x000fe20000800000 */
[----:B------:R-:W-:Y:S01]  /*0300*/  @!P2 FMUL R17, R17, 16777216 ;  /* 0x4b8000001111a820 */ /* 0x000fe20000400000 */
[----:B----4-:R-:W-:-:S03]  /*0310*/  FADD R4, R4, -R6 ;  /* 0x8000000604047221 */ /* 0x010fc60000000000 */
[----:B------:R-:W-:Y:S01]  /*0320*/  @!P3 FMUL R16, R16, 16777216 ;  /* 0x4b8000001010b820 */ /* 0x000fe20000400000 */
[----:B-1----:R-:W-:Y:S01]  /*0330*/  FMUL R17, R14, R17 ;  /* 0x000000110e117220 */ /* 0x002fe20000400000 */
[----:B------:R-:W-:-:S03]  /*0340*/  FADD R5, R5, -R7 ;  /* 0x8000000705057221 */ /* 0x000fc60000000000 */
[----:B------:R-:W-:Y:S01]  /*0350*/  FMUL R17, R4, R17 ;  /* 0x0000001104117220 */ /* 0x000fe20000400000 */
[----:B--2---:R-:W-:-:S03]  /*0360*/  FMUL R16, R15, R16 ;  /* 0x000000100f107220 */ /* 0x004fc60000400000 */
[----:B-----5:R-:W-:Y:S01]  /*0370*/  FFMA R17, R8, R17, R10 ;  /* 0x0000001108117223 */ /* 0x020fe2000000000a */
[----:B------:R-:W-:-:S04]  /*0380*/  FMUL R16, R5, R16 ;  /* 0x0000001005107220 */ /* 0x000fc80000400000 */
[----:B------:R-:W-:Y:S01]  /*0390*/  FFMA R16, R9, R16, R11 ;  /* 0x0000001009107223 */ /* 0x000fe2000000000b */
[----:B---3--:R-:W-:Y:S01]  /*03a0*/  FSETP.GEU.AND P0, PT, R17, -R12, PT ;  /* 0x8000000c1100720b */ /* 0x008fe20003f0e000 */
[----:B------:R-:W-:Y:S02]  /*03b0*/  FADD R12, R12, R17 ;  /* 0x000000110c0c7221 */ /* 0x000fe40000000000 */
[----:B------:R-:W-:Y:S01]  /*03c0*/  FADD R4, R13, R16 ;  /* 0x000000100d047221 */ /* 0x000fe20000000000 */
[----:B------:R-:W-:Y:S01]  /*03d0*/  FSETP.GEU.AND P1, PT, R16, -R13, PT ;  /* 0x8000000d1000720b */ /* 0x000fe20003f2e000 */
[----:B0-----:R-:W-:Y:S01]  /*03e0*/  IMAD.WIDE R2, R0, 0x4, R2 ;  /* 0x0000000400027825 */ /* 0x001fe200078e0202 */
[----:B------:R-:W-:Y:S02]  /*03f0*/  FSEL R12, R12, RZ, P0 ;  /* 0x000000ff0c0c7208 */ /* 0x000fe40000000000 */
[----:B------:R-:W-:-:S05]  /*0400*/  FSEL R13, R4, RZ, P1 ;  /* 0x000000ff040d7208 */ /* 0x000fca0000800000 */
[----:B------:R-:W-:Y:S01]  /*0410*/  STG.E.64 desc[UR4][R2.64], R12 ;  /* 0x0000000c02007986 */ /* 0x000fe2000c101b04 */
[----:B------:R-:W-:Y:S05]  /*0420*/  EXIT ;  /* 0x000000000000794d */ /* 0x000fea0003800000 */
.L_x_0:
[----:B------:R-:W-:-:S00]  /*0430*/  BRA `(.L_x_0) ;  /* 0xfffffffc00fc7947 */ /* 0x000fc0000383ffff */
[----:B------:R-:W-:-:S00]  /*0440*/  NOP ;  /* 0x0000000000007918 */ /* 0x000fc00000000000 */
        /* <DEDUP_REMOVED lines=11> */
.L_x_1:


//--------------------- .nv.global.init           --------------------------
	.section	.nv.global.init,"aw",@progbits
.nv.global.init:
	.type		_$_str,@object
	.size		_$_str,(_$_str_$_2 - _$_str)
_$_str:
        /*0000*/ 	.byte	0x5f, 0x5f, 0x43, 0x55, 0x44, 0x41, 0x5f, 0x46, 0x54, 0x5a, 0x00
	.type		_$_str_$_2,@object
	.size		_$_str_$_2,(.L_1 - _$_str_$_2)
_$_str_$_2:
        /*000b*/ 	.byte	0x5f, 0x5f, 0x43, 0x55, 0x44, 0x41, 0x5f, 0x50, 0x52, 0x45, 0x43, 0x5f, 0x53, 0x51, 0x52, 0x54
        /*001b*/ 	.byte	0x00
.L_1:


//--------------------- .nv.constant0.triton_poi_fused__native_batch_norm_legit_no_training_add_relu_16 --------------------------
	.section	.nv.constant0.triton_poi_fused__native_batch_norm_legit_no_training_add_relu_16,"a",@progbits
	.sectionflags	@""
	.align	4
.nv.constant0.triton_poi_fused__native_batch_norm_legit_no_training_add_relu_16:
	.zero		588
